//
// Generated by NVIDIA NVVM Compiler
//
// Compiler Build ID: CL-36424714
// Cuda compilation tools, release 13.0, V13.0.88
// Based on NVVM 20.0.0
//

.version 9.0
.target sm_100
.address_size 64

	// .globl	_Z30ComputeNBodyGravitation_AtomicIfEvPT_S1_mS0_

.visible .entry _Z30ComputeNBodyGravitation_AtomicIfEvPT_S1_mS0_(
	.param .u64 .ptr .align 1 _Z30ComputeNBodyGravitation_AtomicIfEvPT_S1_mS0__param_0,
	.param .u64 .ptr .align 1 _Z30ComputeNBodyGravitation_AtomicIfEvPT_S1_mS0__param_1,
	.param .u64 _Z30ComputeNBodyGravitation_AtomicIfEvPT_S1_mS0__param_2,
	.param .f32 _Z30ComputeNBodyGravitation_AtomicIfEvPT_S1_mS0__param_3
)
{
	.reg .pred 	%p<10>;
	.reg .b16 	%rs<10>;
	.reg .b32 	%r<38>;
	.reg .b32 	%f<239>;
	.reg .b64 	%rd<32>;

	ld.param.u64 	%rd10, [_Z30ComputeNBodyGravitation_AtomicIfEvPT_S1_mS0__param_0];
	ld.param.u64 	%rd11, [_Z30ComputeNBodyGravitation_AtomicIfEvPT_S1_mS0__param_1];
	ld.param.u64 	%rd9, [_Z30ComputeNBodyGravitation_AtomicIfEvPT_S1_mS0__param_2];
	ld.param.f32 	%f31, [_Z30ComputeNBodyGravitation_AtomicIfEvPT_S1_mS0__param_3];
	cvta.to.global.u64 	%rd1, %rd10;
	cvta.to.global.u64 	%rd2, %rd11;
	mov.u32 	%r18, %ctaid.x;
	mov.u32 	%r1, %ntid.x;
	mov.u32 	%r19, %tid.x;
	mad.lo.s32 	%r33, %r18, %r1, %r19;
	cvt.s64.s32 	%rd30, %r33;
	setp.le.u64 	%p1, %rd9, %rd30;
	@%p1 bra 	$L__BB0_12;
	mov.u32 	%r21, %nctaid.x;
	mul.lo.s32 	%r3, %r1, %r21;
	add.s32 	%r4, %r33, -1;
	cvt.u16.u32 	%rs1, %r33;
	mov.b32 	%r32, 0;
	mov.b16 	%rs9, 0;
	cvt.u16.u32 	%rs6, %r3;
$L__BB0_2:
	shl.b64 	%rd12, %rd30, 4;
	add.s64 	%rd13, %rd2, %rd12;
	.pragma "used_bytes_mask 4095";
	ld.global.v4.f32 	{%f1, %f2, %f3, %f33}, [%rd13];
	setp.lt.s32 	%p2, %r33, 1;
	mov.f32 	%f236, 0f00000000;
	mov.f32 	%f237, %f236;
	mov.f32 	%f238, %f236;
	@%p2 bra 	$L__BB0_11;
	mad.lo.s32 	%r23, %r3, %r32, %r4;
	setp.lt.u32 	%p3, %r23, 3;
	mov.f32 	%f238, 0f00000000;
	mov.b32 	%r37, 0;
	mov.f32 	%f237, %f238;
	mov.f32 	%f236, %f238;
	@%p3 bra 	$L__BB0_6;
	add.s64 	%rd31, %rd2, 32;
	and.b32  	%r25, %r33, 2147483644;
	neg.s32 	%r35, %r25;
	mov.f32 	%f238, 0f00000000;
	mov.b32 	%r34, 6;
$L__BB0_5:
	.pragma "nounroll";
	and.b32  	%r37, %r33, 2147483644;
	ld.global.v4.f32 	{%f37, %f38, %f39, %f40}, [%rd31+-32];
	sub.f32 	%f41, %f37, %f1;
	sub.f32 	%f42, %f38, %f2;
	sub.f32 	%f43, %f39, %f3;
	mul.f32 	%f44, %f42, %f42;
	fma.rn.f32 	%f45, %f41, %f41, %f44;
	fma.rn.f32 	%f46, %f43, %f43, %f45;
	add.f32 	%f47, %f31, %f46;
	rsqrt.approx.f32 	%f48, %f47;
	mul.f32 	%f49, %f48, %f48;
	mul.f32 	%f50, %f48, %f49;
	mul.f32 	%f51, %f40, %f50;
	mul.f32 	%f52, %f41, %f51;
	mul.f32 	%f53, %f42, %f51;
	mul.f32 	%f54, %f43, %f51;
	add.f32 	%f55, %f236, %f52;
	add.f32 	%f56, %f237, %f53;
	add.f32 	%f57, %f238, %f54;
	add.s32 	%r26, %r34, -6;
	mul.wide.u32 	%rd14, %r26, 4;
	add.s64 	%rd15, %rd1, %rd14;
	neg.f32 	%f58, %f52;
	atom.global.add.f32 	%f59, [%rd15], %f58;
	neg.f32 	%f60, %f53;
	atom.global.add.f32 	%f61, [%rd15+4], %f60;
	neg.f32 	%f62, %f54;
	atom.global.add.f32 	%f63, [%rd15+8], %f62;
	ld.global.v4.f32 	{%f64, %f65, %f66, %f67}, [%rd31+-16];
	sub.f32 	%f68, %f64, %f1;
	sub.f32 	%f69, %f65, %f2;
	sub.f32 	%f70, %f66, %f3;
	mul.f32 	%f71, %f69, %f69;
	fma.rn.f32 	%f72, %f68, %f68, %f71;
	fma.rn.f32 	%f73, %f70, %f70, %f72;
	add.f32 	%f74, %f31, %f73;
	rsqrt.approx.f32 	%f75, %f74;
	mul.f32 	%f76, %f75, %f75;
	mul.f32 	%f77, %f75, %f76;
	mul.f32 	%f78, %f67, %f77;
	mul.f32 	%f79, %f68, %f78;
	mul.f32 	%f80, %f69, %f78;
	mul.f32 	%f81, %f70, %f78;
	add.f32 	%f82, %f55, %f79;
	add.f32 	%f83, %f56, %f80;
	add.f32 	%f84, %f57, %f81;
	neg.f32 	%f85, %f79;
	atom.global.add.f32 	%f86, [%rd15+12], %f85;
	neg.f32 	%f87, %f80;
	atom.global.add.f32 	%f88, [%rd15+16], %f87;
	neg.f32 	%f89, %f81;
	atom.global.add.f32 	%f90, [%rd15+20], %f89;
	ld.global.v4.f32 	{%f91, %f92, %f93, %f94}, [%rd31];
	sub.f32 	%f95, %f91, %f1;
	sub.f32 	%f96, %f92, %f2;
	sub.f32 	%f97, %f93, %f3;
	mul.f32 	%f98, %f96, %f96;
	fma.rn.f32 	%f99, %f95, %f95, %f98;
	fma.rn.f32 	%f100, %f97, %f97, %f99;
	add.f32 	%f101, %f31, %f100;
	rsqrt.approx.f32 	%f102, %f101;
	mul.f32 	%f103, %f102, %f102;
	mul.f32 	%f104, %f102, %f103;
	mul.f32 	%f105, %f94, %f104;
	mul.f32 	%f106, %f95, %f105;
	mul.f32 	%f107, %f96, %f105;
	mul.f32 	%f108, %f97, %f105;
	add.f32 	%f109, %f82, %f106;
	add.f32 	%f110, %f83, %f107;
	add.f32 	%f111, %f84, %f108;
	add.s32 	%r27, %r34, 3;
	mul.wide.u32 	%rd16, %r34, 4;
	add.s64 	%rd17, %rd1, %rd16;
	neg.f32 	%f112, %f106;
	atom.global.add.f32 	%f113, [%rd17], %f112;
	neg.f32 	%f114, %f107;
	atom.global.add.f32 	%f115, [%rd17+4], %f114;
	neg.f32 	%f116, %f108;
	atom.global.add.f32 	%f117, [%rd17+8], %f116;
	ld.global.v4.f32 	{%f118, %f119, %f120, %f121}, [%rd31+16];
	sub.f32 	%f122, %f118, %f1;
	sub.f32 	%f123, %f119, %f2;
	sub.f32 	%f124, %f120, %f3;
	mul.f32 	%f125, %f123, %f123;
	fma.rn.f32 	%f126, %f122, %f122, %f125;
	fma.rn.f32 	%f127, %f124, %f124, %f126;
	add.f32 	%f128, %f31, %f127;
	rsqrt.approx.f32 	%f129, %f128;
	mul.f32 	%f130, %f129, %f129;
	mul.f32 	%f131, %f129, %f130;
	mul.f32 	%f132, %f121, %f131;
	mul.f32 	%f133, %f122, %f132;
	mul.f32 	%f134, %f123, %f132;
	mul.f32 	%f135, %f124, %f132;
	add.f32 	%f236, %f109, %f133;
	add.f32 	%f237, %f110, %f134;
	add.f32 	%f238, %f111, %f135;
	mul.wide.u32 	%rd18, %r27, 4;
	add.s64 	%rd19, %rd1, %rd18;
	neg.f32 	%f136, %f133;
	atom.global.add.f32 	%f137, [%rd19], %f136;
	neg.f32 	%f138, %f134;
	atom.global.add.f32 	%f139, [%rd19+4], %f138;
	neg.f32 	%f140, %f135;
	atom.global.add.f32 	%f141, [%rd19+8], %f140;
	add.s32 	%r35, %r35, 4;
	add.s32 	%r34, %r34, 12;
	add.s64 	%rd31, %rd31, 64;
	setp.ne.s32 	%p4, %r35, 0;
	@%p4 bra 	$L__BB0_5;
$L__BB0_6:
	and.b32  	%r28, %r33, 3;
	setp.eq.s32 	%p5, %r28, 0;
	@%p5 bra 	$L__BB0_11;
	mad.lo.s16 	%rs3, %rs9, %rs6, %rs1;
	and.b16  	%rs7, %rs3, 3;
	setp.eq.s16 	%p6, %rs7, 1;
	@%p6 bra 	$L__BB0_9;
	mul.wide.u32 	%rd20, %r37, 16;
	add.s64 	%rd21, %rd2, %rd20;
	ld.global.v4.f32 	{%f143, %f144, %f145, %f146}, [%rd21];
	sub.f32 	%f147, %f143, %f1;
	sub.f32 	%f148, %f144, %f2;
	sub.f32 	%f149, %f145, %f3;
	mul.f32 	%f150, %f148, %f148;
	fma.rn.f32 	%f151, %f147, %f147, %f150;
	fma.rn.f32 	%f152, %f149, %f149, %f151;
	add.f32 	%f153, %f31, %f152;
	rsqrt.approx.f32 	%f154, %f153;
	mul.f32 	%f155, %f154, %f154;
	mul.f32 	%f156, %f154, %f155;
	mul.f32 	%f157, %f146, %f156;
	mul.f32 	%f158, %f147, %f157;
	mul.f32 	%f159, %f148, %f157;
	mul.f32 	%f160, %f149, %f157;
	add.f32 	%f161, %f236, %f158;
	add.f32 	%f162, %f237, %f159;
	add.f32 	%f163, %f238, %f160;
	mul.lo.s32 	%r29, %r37, 3;
	mul.wide.u32 	%rd22, %r29, 4;
	add.s64 	%rd23, %rd1, %rd22;
	neg.f32 	%f164, %f158;
	atom.global.add.f32 	%f165, [%rd23], %f164;
	neg.f32 	%f166, %f159;
	atom.global.add.f32 	%f167, [%rd23+4], %f166;
	neg.f32 	%f168, %f160;
	atom.global.add.f32 	%f169, [%rd23+8], %f168;
	ld.global.v4.f32 	{%f170, %f171, %f172, %f173}, [%rd21+16];
	sub.f32 	%f174, %f170, %f1;
	sub.f32 	%f175, %f171, %f2;
	sub.f32 	%f176, %f172, %f3;
	mul.f32 	%f177, %f175, %f175;
	fma.rn.f32 	%f178, %f174, %f174, %f177;
	fma.rn.f32 	%f179, %f176, %f176, %f178;
	add.f32 	%f180, %f31, %f179;
	rsqrt.approx.f32 	%f181, %f180;
	mul.f32 	%f182, %f181, %f181;
	mul.f32 	%f183, %f181, %f182;
	mul.f32 	%f184, %f173, %f183;
	mul.f32 	%f185, %f174, %f184;
	mul.f32 	%f186, %f175, %f184;
	mul.f32 	%f187, %f176, %f184;
	add.f32 	%f236, %f161, %f185;
	add.f32 	%f237, %f162, %f186;
	add.f32 	%f238, %f163, %f187;
	neg.f32 	%f188, %f185;
	atom.global.add.f32 	%f189, [%rd23+12], %f188;
	neg.f32 	%f190, %f186;
	atom.global.add.f32 	%f191, [%rd23+16], %f190;
	neg.f32 	%f192, %f187;
	atom.global.add.f32 	%f193, [%rd23+20], %f192;
	add.s32 	%r37, %r37, 2;
$L__BB0_9:
	and.b16  	%rs8, %rs3, 1;
	setp.eq.b16 	%p7, %rs8, 1;
	not.pred 	%p8, %p7;
	@%p8 bra 	$L__BB0_11;
	mul.wide.u32 	%rd24, %r37, 16;
	add.s64 	%rd25, %rd2, %rd24;
	ld.global.v4.f32 	{%f194, %f195, %f196, %f197}, [%rd25];
	sub.f32 	%f198, %f194, %f1;
	sub.f32 	%f199, %f195, %f2;
	sub.f32 	%f200, %f196, %f3;
	mul.f32 	%f201, %f199, %f199;
	fma.rn.f32 	%f202, %f198, %f198, %f201;
	fma.rn.f32 	%f203, %f200, %f200, %f202;
	add.f32 	%f204, %f31, %f203;
	rsqrt.approx.f32 	%f205, %f204;
	mul.f32 	%f206, %f205, %f205;
	mul.f32 	%f207, %f205, %f206;
	mul.f32 	%f208, %f197, %f207;
	mul.f32 	%f209, %f198, %f208;
	mul.f32 	%f210, %f199, %f208;
	mul.f32 	%f211, %f200, %f208;
	add.f32 	%f236, %f236, %f209;
	add.f32 	%f237, %f237, %f210;
	add.f32 	%f238, %f238, %f211;
	mul.lo.s32 	%r30, %r37, 3;
	mul.wide.u32 	%rd26, %r30, 4;
	add.s64 	%rd27, %rd1, %rd26;
	neg.f32 	%f212, %f209;
	atom.global.add.f32 	%f213, [%rd27], %f212;
	neg.f32 	%f214, %f210;
	atom.global.add.f32 	%f215, [%rd27+4], %f214;
	neg.f32 	%f216, %f211;
	atom.global.add.f32 	%f217, [%rd27+8], %f216;
$L__BB0_11:
	mul.lo.s32 	%r31, %r33, 3;
	mul.wide.s32 	%rd28, %r31, 4;
	add.s64 	%rd29, %rd1, %rd28;
	atom.global.add.f32 	%f218, [%rd29], %f236;
	atom.global.add.f32 	%f219, [%rd29+4], %f237;
	atom.global.add.f32 	%f220, [%rd29+8], %f238;
	add.s32 	%r33, %r33, %r3;
	cvt.s64.s32 	%rd30, %r33;
	setp.gt.u64 	%p9, %rd9, %rd30;
	add.s32 	%r32, %r32, 1;
	add.s16 	%rs9, %rs9, 1;
	@%p9 bra 	$L__BB0_2;
$L__BB0_12:
	ret;

}


// ===== COMPILED SASS (sm_100) =====

	.target	sm_100

	.elftype	@"ET_EXEC"


//--------------------- .note.nv.tkinfo           --------------------------
	.section	.note.nv.tkinfo,"",@"SHT_NOTE"
	.sectionflags	@"SHF_NOTE_NV_TKINFO"
	.tkinfo
        /*0018*/ 	.word	0x00000002
        /*0030*/ 	.string	""
        /*0030*/ 	.string	"ptxas"
        /*0030*/ 	.string	"Cuda compilation tools, release 13.0, V13.0.88"
        /*0030*/ 	.string	"Build cuda_13.0.r13.0/compiler.36424714_0"
        /*0030*/ 	.string	"-arch sm_100 -m 64 "



//--------------------- .note.nv.cuinfo           --------------------------
	.section	.note.nv.cuinfo,"",@"SHT_NOTE"
	.sectionflags	@"SHF_NOTE_NV_CUINFO"
        /*0018*/ 	.short	0x0002
        /*001a*/ 	.short	0x0064
        /*001c*/ 	.short	0x0082
	.zero		2


//--------------------- .nv.info                  --------------------------
	.section	.nv.info,"",@"SHT_CUDA_INFO"
	.align	4


	//----- nvinfo : EIATTR_REGCOUNT
	.align		4
        /*0000*/ 	.byte	0x04, 0x2f
        /*0002*/ 	.short	(.L_1 - .L_0)
	.align		4
.L_0:
        /*0004*/ 	.word	index@(_Z30ComputeNBodyGravitation_AtomicIfEvPT_S1_mS0_)
        /*0008*/ 	.word	0x00000020


	//----- nvinfo : EIATTR_FRAME_SIZE
	.align		4
.L_1:
        /*000c*/ 	.byte	0x04, 0x11
        /*000e*/ 	.short	(.L_3 - .L_2)
	.align		4
.L_2:
        /*0010*/ 	.word	index@(_Z30ComputeNBodyGravitation_AtomicIfEvPT_S1_mS0_)
        /*0014*/ 	.word	0x00000000


	//----- nvinfo : EIATTR_MIN_STACK_SIZE
	.align		4
.L_3:
        /*0018*/ 	.byte	0x04, 0x12
        /*001a*/ 	.short	(.L_5 - .L_4)
	.align		4
.L_4:
        /*001c*/ 	.word	index@(_Z30ComputeNBodyGravitation_AtomicIfEvPT_S1_mS0_)
        /*0020*/ 	.word	0x00000000
.L_5:


//--------------------- .nv.compat                --------------------------
	.section	.nv.compat,"",@"SHT_CUDA_COMPAT_INFO"
	.align	4
        /*0000*/ 	.byte	0x02, 0x09, 0x00, 0x00, 0x02, 0x02, 0x01, 0x00, 0x02, 0x05, 0x05, 0x00, 0x03, 0x07, 0x01, 0x01
        /*0010*/ 	.byte	0x02, 0x03, 0x00, 0x00, 0x02, 0x06, 0x01, 0x00, 0x04, 0x0b, 0x08, 0x00, 0x01, 0x00, 0x00, 0x00
        /*0020*/ 	.byte	0x00, 0x00, 0x00, 0x00


//--------------------- .nv.info._Z30ComputeNBodyGravitation_AtomicIfEvPT_S1_mS0_ --------------------------
	.section	.nv.info._Z30ComputeNBodyGravitation_AtomicIfEvPT_S1_mS0_,"",@"SHT_CUDA_INFO"
	.sectionflags	@""
	.align	4


	//----- nvinfo : EIATTR_CUDA_API_VERSION
	.align		4
        /*0000*/ 	.byte	0x04, 0x37
        /*0002*/ 	.short	(.L_7 - .L_6)
.L_6:
        /*0004*/ 	.word	0x00000082


	//----- nvinfo : EIATTR_KPARAM_INFO
	.align		4
.L_7:
        /*0008*/ 	.byte	0x04, 0x17
        /*000a*/ 	.short	(.L_9 - .L_8)
.L_8:
        /*000c*/ 	.word	0x00000000
        /*0010*/ 	.short	0x0003
        /*0012*/ 	.short	0x0018
        /*0014*/ 	.byte	0x00, 0xf0, 0x11, 0x00


	//----- nvinfo : EIATTR_KPARAM_INFO
	.align		4
.L_9:
        /*0018*/ 	.byte	0x04, 0x17
        /*001a*/ 	.short	(.L_11 - .L_10)
.L_10:
        /*001c*/ 	.word	0x00000000
        /*0020*/ 	.short	0x0002
        /*0022*/ 	.short	0x0010
        /*0024*/ 	.byte	0x00, 0xf0, 0x21, 0x00


	//----- nvinfo : EIATTR_KPARAM_INFO
	.align		4
.L_11:
        /*0028*/ 	.byte	0x04, 0x17
        /*002a*/ 	.short	(.L_13 - .L_12)
.L_12:
        /*002c*/ 	.word	0x00000000
        /*0030*/ 	.short	0x0001
        /*0032*/ 	.short	0x0008
        /*0034*/ 	.byte	0x00, 0xf5, 0x21, 0x00


	//----- nvinfo : EIATTR_KPARAM_INFO
	.align		4
.L_13:
        /*0038*/ 	.byte	0x04, 0x17
        /*003a*/ 	.short	(.L_15 - .L_14)
.L_14:
        /*003c*/ 	.word	0x00000000
        /*0040*/ 	.short	0x0000
        /*0042*/ 	.short	0x0000
        /*0044*/ 	.byte	0x00, 0xf5, 0x21, 0x00


	//----- nvinfo : EIATTR_SPARSE_MMA_MASK
	.align		4
.L_15:
        /*0048*/ 	.byte	0x03, 0x50
        /*004a*/ 	.short	0x0000


	//----- nvinfo : EIATTR_MAXREG_COUNT
	.align		4
        /*004c*/ 	.byte	0x03, 0x1b
        /*004e*/ 	.short	0x00ff


	//----- nvinfo : EIATTR_MERCURY_ISA_VERSION
	.align		4
        /*0050*/ 	.byte	0x03, 0x5f
        /*0052*/ 	.short	0x0101


	//----- nvinfo : EIATTR_UNUSED_LOAD_BYTE_OFFSET
	.align		4
        /*0054*/ 	.byte	0x04, 0x44
        /*0056*/ 	.short	(.L_17 - .L_16)


	//   ....[0]....
.L_16:
        /*0058*/ 	.word	0x000001c0
        /*005c*/ 	.word	0x00000fff


	//----- nvinfo : EIATTR_VRC_CTA_INIT_COUNT
	.align		4
.L_17:
        /*0060*/ 	.byte	0x02, 0x4a
	.zero		1
	.zero		1


	//----- nvinfo : EIATTR_EXIT_INSTR_OFFSETS
	.align		4
        /*0064*/ 	.byte	0x04, 0x1c
        /*0066*/ 	.short	(.L_19 - .L_18)


	//   ....[0]....
.L_18:
        /*0068*/ 	.word	0x00000090


	//   ....[1]....
        /*006c*/ 	.word	0x00001200


	//----- nvinfo : EIATTR_CRS_STACK_SIZE
	.align		4
.L_19:
        /*0070*/ 	.byte	0x04, 0x1e
        /*0072*/ 	.short	(.L_21 - .L_20)
.L_20:
        /*0074*/ 	.word	0x00000000


	//----- nvinfo : EIATTR_CBANK_PARAM_SIZE
	.align		4
.L_21:
        /*0078*/ 	.byte	0x03, 0x19
        /*007a*/ 	.short	0x001c


	//----- nvinfo : EIATTR_PARAM_CBANK
	.align		4
        /*007c*/ 	.byte	0x04, 0x0a
        /*007e*/ 	.short	(.L_23 - .L_22)
	.align		4
.L_22:
        /*0080*/ 	.word	index@(.nv.constant0._Z30ComputeNBodyGravitation_AtomicIfEvPT_S1_mS0_)
        /*0084*/ 	.short	0x0380
        /*0086*/ 	.short	0x001c


	//----- nvinfo : EIATTR_SW_WAR
	.align		4
.L_23:
        /*0088*/ 	.byte	0x04, 0x36
        /*008a*/ 	.short	(.L_25 - .L_24)
.L_24:
        /*008c*/ 	.word	0x00000008
.L_25:


//--------------------- .nv.callgraph             --------------------------
	.section	.nv.callgraph,"",@"SHT_CUDA_CALLGRAPH"
	.align	4
	.sectionentsize	8
	.align		4
        /*0000*/ 	.word	0x00000000
	.align		4
        /*0004*/ 	.word	0xffffffff
	.align		4
        /*0008*/ 	.word	0x00000000
	.align		4
        /*000c*/ 	.word	0xfffffffe
	.align		4
        /*0010*/ 	.word	0x00000000
	.align		4
        /*0014*/ 	.word	0xfffffffd
	.align		4
        /*0018*/ 	.word	0x00000000
	.align		4
        /*001c*/ 	.word	0xfffffffc


//--------------------- .text._Z30ComputeNBodyGravitation_AtomicIfEvPT_S1_mS0_ --------------------------
	.section	.text._Z30ComputeNBodyGravitation_AtomicIfEvPT_S1_mS0_,"ax",@progbits
	.align	128
        .global         _Z30ComputeNBodyGravitation_AtomicIfEvPT_S1_mS0_
        .type           _Z30ComputeNBodyGravitation_AtomicIfEvPT_S1_mS0_,@function
        .size           _Z30ComputeNBodyGravitation_AtomicIfEvPT_S1_mS0_,(.L_x_9 - _Z30ComputeNBodyGravitation_AtomicIfEvPT_S1_mS0_)
        .other          _Z30ComputeNBodyGravitation_AtomicIfEvPT_S1_mS0_,@"STO_CUDA_ENTRY STV_DEFAULT"
_Z30ComputeNBodyGravitation_AtomicIfEvPT_S1_mS0_:
.text._Z30ComputeNBodyGravitation_AtomicIfEvPT_S1_mS0_:
[----:B------:R-:W-:Y:S01]  /*0000*/  LDC R1, c[0x0][0x37c] ;  /* 0x0000df00ff017b82 */ /* 0x000fe20000000800 */
[----:B------:R-:W0:Y:S07]  /*0010*/  S2R R6, SR_TID.X ;  /* 0x0000000000067919 */ /* 0x000e2e0000002100 */
[----:B------:R-:W0:Y:S01]  /*0020*/  S2UR UR4, SR_CTAID.X ;  /* 0x00000000000479c3 */ /* 0x000e220000002500 */
[----:B------:R-:W1:Y:S07]  /*0030*/  LDCU.64 UR6, c[0x0][0x390] ;  /* 0x00007200ff0677ac */ /* 0x000e6e0008000a00 */
[----:B------:R-:W0:Y:S02]  /*0040*/  LDC R5, c[0x0][0x360] ;  /* 0x0000d800ff057b82 */ /* 0x000e240000000800 */
[----:B0-----:R-:W-:-:S05]  /*0050*/  IMAD R6, R5, UR4, R6 ;  /* 0x0000000405067c24 */ /* 0x001fca000f8e0206 */
[----:B-1----:R-:W-:Y:S02]  /*0060*/  ISETP.GE.U32.AND P0, PT, R6, UR6, PT ;  /* 0x0000000606007c0c */ /* 0x002fe4000bf06070 */
[----:B------:R-:W-:-:S04]  /*0070*/  SHF.R.S32.HI R0, RZ, 0x1f, R6 ;  /* 0x0000001fff007819 */ /* 0x000fc80000011406 */
[----:B------:R-:W-:-:S13]  /*0080*/  ISETP.GE.U32.AND.EX P0, PT, R0, UR7, PT, P0 ;  /* 0x0000000700007c0c */ /* 0x000fda000bf06100 */
[----:B------:R-:W-:Y:S05]  /*0090*/  @P0 EXIT ;  /* 0x000000000000094d */ /* 0x000fea0003800000 */
[----:B------:R-:W0:Y:S01]  /*00a0*/  LDCU UR4, c[0x0][0x370] ;  /* 0x00006e00ff0477ac */ /* 0x000e220008000800 */
[----:B------:R-:W-:Y:S01]  /*00b0*/  MOV R11, R0 ;  /* 0x00000000000b7202 */ /* 0x000fe20000000f00 */
[----:B------:R-:W-:Y:S01]  /*00c0*/  HFMA2 R0, -RZ, RZ, 0, 0 ;  /* 0x00000000ff007431 */ /* 0x000fe200000001ff */
[----:B------:R-:W-:Y:S01]  /*00d0*/  MOV R10, R6 ;  /* 0x00000006000a7202 */ /* 0x000fe20000000f00 */
[----:B------:R-:W1:Y:S01]  /*00e0*/  LDCU.64 UR6, c[0x0][0x358] ;  /* 0x00006b00ff0677ac */ /* 0x000e620008000a00 */
[C---:B------:R-:W-:Y:S02]  /*00f0*/  PRMT R4, R6.reuse, 0x9910, RZ ;  /* 0x0000991006047816 */ /* 0x040fe400000000ff */
[----:B------:R-:W-:Y:S01]  /*0100*/  PRMT R2, RZ, 0x7610, R2 ;  /* 0x00007610ff027816 */ /* 0x000fe20000000002 */
[----:B------:R-:W2:Y:S01]  /*0110*/  LDCU UR5, c[0x0][0x398] ;  /* 0x00007300ff0577ac */ /* 0x000ea20008000800 */
[----:B------:R-:W-:Y:S01]  /*0120*/  IADD3 R3, PT, PT, R6, -0x1, RZ ;  /* 0xffffffff06037810 */ /* 0x000fe20007ffe0ff */
[----:B0-----:R-:W-:-:S07]  /*0130*/  IMAD R5, R5, UR4, RZ ;  /* 0x0000000405057c24 */ /* 0x001fce000f8e02ff */
.L_x_7:
[----:B0-----:R-:W0:Y:S01]  /*0140*/  LDC.64 R12, c[0x0][0x388] ;  /* 0x0000e200ff0c7b82 */ /* 0x001e220000000a00 */
[----:B------:R-:W-:Y:S01]  /*0150*/  ISETP.GE.AND P0, PT, R6, 0x1, PT ;  /* 0x000000010600780c */ /* 0x000fe20003f06270 */
[----:B------:R-:W-:Y:S01]  /*0160*/  BSSY.RECONVERGENT B0, `(.L_x_0) ;  /* 0x00000fa000007945 */ /* 0x000fe20003800200 */
[----:B---3--:R-:W-:Y:S02]  /*0170*/  CS2R R18, SRZ ;  /* 0x0000000000127805 */ /* 0x008fe4000001ff00 */
[----:B------:R-:W-:Y:S02]  /*0180*/  MOV R7, RZ ;  /* 0x000000ff00077202 */ /* 0x000fe40000000f00 */
[----:B0-----:R-:W-:-:S04]  /*0190*/  LEA R8, P1, R10, R12, 0x4 ;  /* 0x0000000c0a087211 */ /* 0x001fc800078220ff */
[----:B------:R-:W-:-:S03]  /*01a0*/  LEA.HI.X R9, R10, R13, R11, 0x4, P1 ;  /* 0x0000000d0a097211 */ /* 0x000fc600008f240b */
[----:B------:R-:W-:Y:S06]  /*01b0*/  @!P0 BRA `(.L_x_1) ;  /* 0x0000000c00d08947 */ /* 0x000fec0003800000 */
[----:B-1----:R-:W3:Y:S01]  /*01c0*/  LDG.E.128 R8, desc[UR6][R8.64] ;  /* 0x0000000608087981 */ /* 0x002ee2000c1e1d00 */
[----:B------:R-:W-:Y:S01]  /*01d0*/  IMAD R7, R5, R0, R3 ;  /* 0x0000000005077224 */ /* 0x000fe200078e0203 */
[----:B------:R-:W-:Y:S01]  /*01e0*/  BSSY.RECONVERGENT B1, `(.L_x_2) ;  /* 0x0000086000017945 */ /* 0x000fe20003800200 */
[----:B------:R-:W-:-:S03]  /*01f0*/  CS2R R18, SRZ ;  /* 0x0000000000127805 */ /* 0x000fc6000001ff00 */
[----:B------:R-:W-:Y:S02]  /*0200*/  ISETP.GE.U32.AND P0, PT, R7, 0x3, PT ;  /* 0x000000030700780c */ /* 0x000fe40003f06070 */
[----:B------:R-:W-:Y:S01]  /*0210*/  MOV R7, RZ ;  /* 0x000000ff00077202 */ /* 0x000fe20000000f00 */
[----:B---3--:R-:W-:-:S10]  /*0220*/  HFMA2 R11, -RZ, RZ, 0, 0 ;  /* 0x00000000ff0b7431 */ /* 0x008fd400000001ff */
[----:B------:R-:W-:Y:S05]  /*0230*/  @!P0 BRA `(.L_x_3) ;  /* 0x0000000800008947 */ /* 0x000fea0003800000 */
[----:B------:R-:W-:Y:S01]  /*0240*/  IADD3 R20, P0, PT, R12, 0x20, RZ ;  /* 0x000000200c147810 */ /* 0x000fe20007f1e0ff */
[----:B------:R-:W-:Y:S01]  /*0250*/  BSSY.RECONVERGENT B2, `(.L_x_3) ;  /* 0x000007e000027945 */ /* 0x000fe20003800200 */
[----:B------:R-:W-:Y:S02]  /*0260*/  LOP3.LUT R11, R6, 0x7ffffffc, RZ, 0xc0, !PT ;  /* 0x7ffffffc060b7812 */ /* 0x000fe400078ec0ff */
[----:B------:R-:W-:Y:S02]  /*0270*/  MOV R7, RZ ;  /* 0x000000ff00077202 */ /* 0x000fe40000000f00 */
[----:B------:R-:W-:Y:S02]  /*0280*/  IADD3.X R21, PT, PT, RZ, R13, RZ, P0, !PT ;  /* 0x0000000dff157210 */ /* 0x000fe400007fe4ff */
[----:B------:R-:W-:Y:S02]  /*0290*/  MOV R16, 0x6 ;  /* 0x0000000600107802 */ /* 0x000fe40000000f00 */
[----:B------:R-:W-:-:S07]  /*02a0*/  IADD3 R17, PT, PT, -R11, RZ, RZ ;  /* 0x000000ff0b117210 */ /* 0x000fce0007ffe1ff */
.L_x_4:
[----:B0-----:R-:W3:Y:S02]  /*02b0*/  LDG.E.128 R12, desc[UR6][R20.64+-0x20] ;  /* 0xffffe006140c7981 */ /* 0x001ee4000c1e1d00 */
[----:B---3--:R-:W-:Y:S01]  /*02c0*/  FADD R13, -R9, R13 ;  /* 0x0000000d090d7221 */ /* 0x008fe20000000100 */
[----:B------:R-:W-:Y:S01]  /*02d0*/  FADD R12, -R8, R12 ;  /* 0x0000000c080c7221 */ /* 0x000fe20000000100 */
[----:B------:R-:W-:Y:S02]  /*02e0*/  FADD R14, -R10, R14 ;  /* 0x0000000e0a0e7221 */ /* 0x000fe40000000100 */
[----:B------:R-:W-:-:S04]  /*02f0*/  FMUL R23, R13, R13 ;  /* 0x0000000d0d177220 */ /* 0x000fc80000400000 */
[----:B------:R-:W-:-:S04]  /*0300*/  FFMA R23, R12, R12, R23 ;  /* 0x0000000c0c177223 */ /* 0x000fc80000000017 */
[----:B------:R-:W-:-:S04]  /*0310*/  FFMA R23, R14, R14, R23 ;  /* 0x0000000e0e177223 */ /* 0x000fc80000000017 */
[----:B--2---:R-:W-:Y:S02]  /*0320*/  FADD R27, R23, UR5 ;  /* 0x00000005171b7e21 */ /* 0x004fe40008000000 */
[----:B------:R-:W0:Y:S03]  /*0330*/  LDC.64 R22, c[0x0][0x380] ;  /* 0x0000e000ff167b82 */ /* 0x000e260000000a00 */
[----:B------:R-:W-:-:S13]  /*0340*/  FSETP.GEU.AND P0, PT, |R27|, 1.175494350822287508e-38, PT ;  /* 0x008000001b00780b */ /* 0x000fda0003f0e200 */
[----:B------:R-:W-:-:S04]  /*0350*/  @!P0 FMUL R27, R27, 16777216 ;  /* 0x4b8000001b1b8820 */ /* 0x000fc80000400000 */
[----:B------:R-:W1:Y:S02]  /*0360*/  MUFU.RSQ R24, R27 ;  /* 0x0000001b00187308 */ /* 0x000e640000001400 */
[----:B-1----:R-:W-:-:S04]  /*0370*/  @!P0 FMUL R24, R24, 4096 ;  /* 0x4580000018188820 */ /* 0x002fc80000400000 */
[----:B------:R-:W-:-:S04]  /*0380*/  FMUL R25, R24, R24 ;  /* 0x0000001818197220 */ /* 0x000fc80000400000 */
[----:B------:R-:W-:Y:S01]  /*0390*/  FMUL R24, R24, R25 ;  /* 0x0000001918187220 */ /* 0x000fe20000400000 */
[----:B------:R-:W-:-:S03]  /*03a0*/  IADD3 R25, PT, PT, R16, -0x6, RZ ;  /* 0xfffffffa10197810 */ /* 0x000fc60007ffe0ff */
[----:B------:R-:W-:Y:S02]  /*03b0*/  FMUL R15, R15, R24 ;  /* 0x000000180f0f7220 */ /* 0x000fe40000400000 */
[----:B0-----:R-:W-:-:S04]  /*03c0*/  IMAD.WIDE.U32 R24, R25, 0x4, R22 ;  /* 0x0000000419187825 */ /* 0x001fc800078e0016 */
[-C--:B------:R-:W-:Y:S01]  /*03d0*/  FMUL R12, R12, R15.reuse ;  /* 0x0000000f0c0c7220 */ /* 0x080fe20000400000 */
[-C--:B------:R-:W-:Y:S01]  /*03e0*/  FMUL R13, R13, R15.reuse ;  /* 0x0000000f0d0d7220 */ /* 0x080fe20000400000 */
[----:B------:R-:W-:Y:S02]  /*03f0*/  FMUL R26, R14, R15 ;  /* 0x0000000f0e1a7220 */ /* 0x000fe40000400000 */
[----:B------:R-:W-:Y:S01]  /*0400*/  FADD R29, -R12, -RZ ;  /* 0x800000ff0c1d7221 */ /* 0x000fe20000000100 */
[C---:B------:R-:W-:Y:S01]  /*0410*/  FADD R28, -R13.reuse, -RZ ;  /* 0x800000ff0d1c7221 */ /* 0x040fe20000000100 */
[----:B------:R-:W-:Y:S01]  /*0420*/  FADD R15, -R26, -RZ ;  /* 0x800000ff1a0f7221 */ /* 0x000fe20000000100 */
[----:B------:R-:W-:Y:S01]  /*0430*/  FADD R19, R12, R19 ;  /* 0x000000130c137221 */ /* 0x000fe20000000000 */
[----:B------:R-:W-:Y:S01]  /*0440*/  FADD R18, R13, R18 ;  /* 0x000000120d127221 */ /* 0x000fe20000000000 */
[----:B------:R-:W-:Y:S04]  /*0450*/  REDG.E.ADD.F32.FTZ.RN.STRONG.GPU desc[UR6][R24.64], R29 ;  /* 0x0000001d180079a6 */ /* 0x000fe8000c12f306 */
[----:B------:R-:W-:Y:S04]  /*0460*/  REDG.E.ADD.F32.FTZ.RN.STRONG.GPU desc[UR6][R24.64+0x4], R28 ;  /* 0x0000041c180079a6 */ /* 0x000fe8000c12f306 */
[----:B------:R0:W-:Y:S04]  /*0470*/  REDG.E.ADD.F32.FTZ.RN.STRONG.GPU desc[UR6][R24.64+0x8], R15 ;  /* 0x0000080f180079a6 */ /* 0x0001e8000c12f306 */
[----:B0-----:R-:W2:Y:S01]  /*0480*/  LDG.E.128 R12, desc[UR6][R20.64+-0x10] ;  /* 0xfffff006140c7981 */ /* 0x001ea2000c1e1d00 */
[----:B------:R-:W-:Y:S01]  /*0490*/  FADD R7, R26, R7 ;  /* 0x000000071a077221 */ /* 0x000fe20000000000 */
[----:B--2---:R-:W-:Y:S01]  /*04a0*/  FADD R13, -R9, R13 ;  /* 0x0000000d090d7221 */ /* 0x004fe20000000100 */
[----:B------:R-:W-:Y:S01]  /*04b0*/  FADD R12, -R8, R12 ;  /* 0x0000000c080c7221 */ /* 0x000fe20000000100 */
[----:B------:R-:W-:-:S02]  /*04c0*/  FADD R14, -R10, R14 ;  /* 0x0000000e0a0e7221 */ /* 0x000fc40000000100 */
[----:B------:R-:W-:-:S04]  /*04d0*/  FMUL R27, R13, R13 ;  /* 0x0000000d0d1b7220 */ /* 0x000fc80000400000 */
[----:B------:R-:W-:-:S04]  /*04e0*/  FFMA R27, R12, R12, R27 ;  /* 0x0000000c0c1b7223 */ /* 0x000fc8000000001b */
[----:B------:R-:W-:-:S04]  /*04f0*/  FFMA R27, R14, R14, R27 ;  /* 0x0000000e0e1b7223 */ /* 0x000fc8000000001b */
[----:B------:R-:W-:-:S05]  /*0500*/  FADD R29, R27, UR5 ;  /* 0x000000051b1d7e21 */ /* 0x000fca0008000000 */
[----:B------:R-:W-:-:S13]  /*0510*/  FSETP.GEU.AND P0, PT, |R29|, 1.175494350822287508e-38, PT ;  /* 0x008000001d00780b */ /* 0x000fda0003f0e200 */
[----:B------:R-:W-:-:S04]  /*0520*/  @!P0 FMUL R29, R29, 16777216 ;  /* 0x4b8000001d1d8820 */ /* 0x000fc80000400000 */
[----:B------:R-:W0:Y:S02]  /*0530*/  MUFU.RSQ R26, R29 ;  /* 0x0000001d001a7308 */ /* 0x000e240000001400 */
[----:B0-----:R-:W-:-:S04]  /*0540*/  @!P0 FMUL R26, R26, 4096 ;  /* 0x458000001a1a8820 */ /* 0x001fc80000400000 */
[----:B------:R-:W-:-:S04]  /*0550*/  FMUL R27, R26, R26 ;  /* 0x0000001a1a1b7220 */ /* 0x000fc80000400000 */
[----:B------:R-:W-:-:S04]  /*0560*/  FMUL R26, R26, R27 ;  /* 0x0000001b1a1a7220 */ /* 0x000fc80000400000 */
[----:B------:R-:W-:-:S04]  /*0570*/  FMUL R15, R15, R26 ;  /* 0x0000001a0f0f7220 */ /* 0x000fc80000400000 */
[-C--:B------:R-:W-:Y:S01]  /*0580*/  FMUL R26, R12, R15.reuse ;  /* 0x0000000f0c1a7220 */ /* 0x080fe20000400000 */
[-C--:B------:R-:W-:Y:S01]  /*0590*/  FMUL R27, R13, R15.reuse ;  /* 0x0000000f0d1b7220 */ /* 0x080fe20000400000 */
[----:B------:R-:W-:Y:S02]  /*05a0*/  FMUL R28, R14, R15 ;  /* 0x0000000f0e1c7220 */ /* 0x000fe40000400000 */
[----:B------:R-:W-:Y:S01]  /*05b0*/  FADD R29, -R26, -RZ ;  /* 0x800000ff1a1d7221 */ /* 0x000fe20000000100 */
[----:B------:R-:W-:Y:S01]  /*05c0*/  FADD R15, -R27, -RZ ;  /* 0x800000ff1b0f7221 */ /* 0x000fe20000000100 */
[----:B------:R-:W-:-:S03]  /*05d0*/  FADD R13, -R28, -RZ ;  /* 0x800000ff1c0d7221 */ /* 0x000fc60000000100 */
[----:B------:R-:W-:Y:S04]  /*05e0*/  REDG.E.ADD.F32.FTZ.RN.STRONG.GPU desc[UR6][R24.64+0xc], R29 ;  /* 0x00000c1d180079a6 */ /* 0x000fe8000c12f306 */
[----:B------:R-:W-:Y:S04]  /*05f0*/  REDG.E.ADD.F32.FTZ.RN.STRONG.GPU desc[UR6][R24.64+0x10], R15 ;  /* 0x0000100f180079a6 */ /* 0x000fe8000c12f306 */
[----:B------:R0:W-:Y:S04]  /*0600*/  REDG.E.ADD.F32.FTZ.RN.STRONG.GPU desc[UR6][R24.64+0x14], R13 ;  /* 0x0000140d180079a6 */ /* 0x0001e8000c12f306 */
[----:B0-----:R-:W2:Y:S01]  /*0610*/  LDG.E.128 R12, desc[UR6][R20.64] ;  /* 0x00000006140c7981 */ /* 0x001ea2000c1e1d00 */
[----:B------:R-:W-:Y:S01]  /*0620*/  FADD R26, R19, R26 ;  /* 0x0000001a131a7221 */ /* 0x000fe20000000000 */
[----:B------:R-:W-:Y:S01]  /*0630*/  FADD R24, R18, R27 ;  /* 0x0000001b12187221 */ /* 0x000fe20000000000 */
        /* <DEDUP_REMOVED lines=14> */
[----:B------:R-:W-:Y:S01]  /*0720*/  FMUL R15, R15, R18 ;  /* 0x000000120f0f7220 */ /* 0x000fe20000400000 */
[----:B------:R-:W-:-:S04]  /*0730*/  IMAD.WIDE.U32 R18, R16, 0x4, R22 ;  /* 0x0000000410127825 */ /* 0x000fc800078e0016 */
[-C--:B------:R-:W-:Y:S01]  /*0740*/  FMUL R27, R12, R15.reuse ;  /* 0x0000000f0c1b7220 */ /* 0x080fe20000400000 */
[-C--:B------:R-:W-:Y:S01]  /*0750*/  FMUL R25, R13, R15.reuse ;  /* 0x0000000f0d197220 */ /* 0x080fe20000400000 */
[----:B------:R-:W-:Y:S02]  /*0760*/  FMUL R28, R14, R15 ;  /* 0x0000000f0e1c7220 */ /* 0x000fe40000400000 */
[----:B------:R-:W-:Y:S01]  /*0770*/  FADD R29, -R27, -RZ ;  /* 0x800000ff1b1d7221 */ /* 0x000fe20000000100 */
[----:B------:R-:W-:Y:S01]  /*0780*/  FADD R15, -R25, -RZ ;  /* 0x800000ff190f7221 */ /* 0x000fe20000000100 */
[----:B------:R-:W-:Y:S01]  /*0790*/  FADD R13, -R28, -RZ ;  /* 0x800000ff1c0d7221 */ /* 0x000fe20000000100 */
[----:B------:R-:W-:Y:S02]  /*07a0*/  FADD R26, R26, R27 ;  /* 0x0000001b1a1a7221 */ /* 0x000fe40000000000 */
[----:B------:R-:W-:Y:S04]  /*07b0*/  REDG.E.ADD.F32.FTZ.RN.STRONG.GPU desc[UR6][R18.64], R29 ;  /* 0x0000001d120079a6 */ /* 0x000fe8000c12f306 */
[----:B------:R-:W-:Y:S04]  /*07c0*/  REDG.E.ADD.F32.FTZ.RN.STRONG.GPU desc[UR6][R18.64+0x4], R15 ;  /* 0x0000040f120079a6 */ /* 0x000fe8000c12f306 */
[----:B------:R0:W-:Y:S04]  /*07d0*/  REDG.E.ADD.F32.FTZ.RN.STRONG.GPU desc[UR6][R18.64+0x8], R13 ;  /* 0x0000080d120079a6 */ /* 0x0001e8000c12f306 */
[----:B0-----:R0:W2:Y:S01]  /*07e0*/  LDG.E.128 R12, desc[UR6][R20.64+0x10] ;  /* 0x00001006140c7981 */ /* 0x0010a2000c1e1d00 */
[----:B------:R-:W-:Y:S01]  /*07f0*/  IADD3 R19, PT, PT, R16, 0x3, RZ ;  /* 0x0000000310137810 */ /* 0x000fe20007ffe0ff */
[----:B------:R-:W-:-:S04]  /*0800*/  FADD R24, R24, R25 ;  /* 0x0000001918187221 */ /* 0x000fc80000000000 */
[----:B------:R-:W-:Y:S01]  /*0810*/  IMAD.WIDE.U32 R22, R19, 0x4, R22 ;  /* 0x0000000413167825 */ /* 0x000fe200078e0016 */
[----:B------:R-:W-:-:S03]  /*0820*/  IADD3 R17, PT, PT, R17, 0x4, RZ ;  /* 0x0000000411117810 */ /* 0x000fc60007ffe0ff */
[----:B------:R-:W-:Y:S01]  /*0830*/  FADD R7, R7, R28 ;  /* 0x0000001c07077221 */ /* 0x000fe20000000000 */
[----:B0-----:R-:W-:Y:S02]  /*0840*/  IADD3 R20, P1, PT, R20, 0x40, RZ ;  /* 0x0000004014147810 */ /* 0x001fe40007f3e0ff */
[----:B------:R-:W-:Y:S02]  /*0850*/  IADD3 R16, PT, PT, R16, 0xc, RZ ;  /* 0x0000000c10107810 */ /* 0x000fe40007ffe0ff */
[----:B------:R-:W-:Y:S01]  /*0860*/  IADD3.X R21, PT, PT, RZ, R21, RZ, P1, !PT ;  /* 0x00000015ff157210 */ /* 0x000fe20000ffe4ff */
[----:B--2---:R-:W-:Y:S01]  /*0870*/  FADD R13, -R9, R13 ;  /* 0x0000000d090d7221 */ /* 0x004fe20000000100 */
[----:B------:R-:W-:Y:S01]  /*0880*/  FADD R12, -R8, R12 ;  /* 0x0000000c080c7221 */ /* 0x000fe20000000100 */
[----:B------:R-:W-:Y:S02]  /*0890*/  FADD R14, -R10, R14 ;  /* 0x0000000e0a0e7221 */ /* 0x000fe40000000100 */
        /* <DEDUP_REMOVED lines=9> */
[----:B------:R-:W-:Y:S01]  /*0930*/  FMUL R18, R18, R19 ;  /* 0x0000001312127220 */ /* 0x000fe20000400000 */
[----:B------:R-:W-:-:S03]  /*0940*/  ISETP.NE.AND P0, PT, R17, RZ, PT ;  /* 0x000000ff1100720c */ /* 0x000fc60003f05270 */
[----:B------:R-:W-:-:S04]  /*0950*/  FMUL R15, R15, R18 ;  /* 0x000000120f0f7220 */ /* 0x000fc80000400000 */
[-C--:B------:R-:W-:Y:S01]  /*0960*/  FMUL R19, R12, R15.reuse ;  /* 0x0000000f0c137220 */ /* 0x080fe20000400000 */
[-C--:B------:R-:W-:Y:S01]  /*0970*/  FMUL R13, R13, R15.reuse ;  /* 0x0000000f0d0d7220 */ /* 0x080fe20000400000 */
[----:B------:R-:W-:Y:S02]  /*0980*/  FMUL R14, R14, R15 ;  /* 0x0000000f0e0e7220 */ /* 0x000fe40000400000 */
[----:B------:R-:W-:Y:S01]  /*0990*/  FADD R15, -R19, -RZ ;  /* 0x800000ff130f7221 */ /* 0x000fe20000000100 */
[----:B------:R-:W-:Y:S01]  /*09a0*/  FADD R25, -R13, -RZ ;  /* 0x800000ff0d197221 */ /* 0x000fe20000000100 */
[----:B------:R-:W-:-:S03]  /*09b0*/  FADD R27, -R14, -RZ ;  /* 0x800000ff0e1b7221 */ /* 0x000fc60000000100 */
[----:B------:R0:W-:Y:S04]  /*09c0*/  REDG.E.ADD.F32.FTZ.RN.STRONG.GPU desc[UR6][R22.64], R15 ;  /* 0x0000000f160079a6 */ /* 0x0001e8000c12f306 */
[----:B------:R0:W-:Y:S01]  /*09d0*/  REDG.E.ADD.F32.FTZ.RN.STRONG.GPU desc[UR6][R22.64+0x4], R25 ;  /* 0x00000419160079a6 */ /* 0x0001e2000c12f306 */
[----:B------:R-:W-:-:S03]  /*09e0*/  FADD R19, R26, R19 ;  /* 0x000000131a137221 */ /* 0x000fc60000000000 */
[----:B------:R0:W-:Y:S01]  /*09f0*/  REDG.E.ADD.F32.FTZ.RN.STRONG.GPU desc[UR6][R22.64+0x8], R27 ;  /* 0x0000081b160079a6 */ /* 0x0001e2000c12f306 */
[----:B------:R-:W-:Y:S01]  /*0a00*/  FADD R18, R24, R13 ;  /* 0x0000000d18127221 */ /* 0x000fe20000000000 */
[----:B------:R-:W-:Y:S01]  /*0a10*/  FADD R7, R7, R14 ;  /* 0x0000000e07077221 */ /* 0x000fe20000000000 */
[----:B------:R-:W-:Y:S06]  /*0a20*/  @P0 BRA `(.L_x_4) ;  /* 0xfffffff800200947 */ /* 0x000fec000383ffff */
[----:B------:R-:W-:Y:S05]  /*0a30*/  BSYNC.RECONVERGENT B2 ;  /* 0x0000000000027941 */ /* 0x000fea0003800200 */
.L_x_3:
[----:B--2---:R-:W-:Y:S05]  /*0a40*/  BSYNC.RECONVERGENT B1 ;  /* 0x0000000000017941 */ /* 0x004fea0003800200 */
.L_x_2:
[----:B------:R-:W-:-:S13]  /*0a50*/  LOP3.LUT P0, RZ, R6, 0x3, RZ, 0xc0, !PT ;  /* 0x0000000306ff7812 */ /* 0x000fda000780c0ff */
[----:B------:R-:W-:Y:S05]  /*0a60*/  @!P0 BRA `(.L_x_1) ;  /* 0x0000000400a48947 */ /* 0x000fea0003800000 */
[----:B------:R-:W-:Y:S01]  /*0a70*/  PRMT R13, R5, 0x9910, RZ ;  /* 0x00009910050d7816 */ /* 0x000fe200000000ff */
[----:B------:R-:W-:Y:S01]  /*0a80*/  BSSY.RECONVERGENT B1, `(.L_x_5) ;  /* 0x0000045000017945 */ /* 0x000fe20003800200 */
[----:B------:R-:W-:-:S05]  /*0a90*/  PRMT R12, R2, 0x9910, RZ ;  /* 0x00009910020c7816 */ /* 0x000fca00000000ff */
[----:B------:R-:W-:-:S05]  /*0aa0*/  IMAD R12, R13, R12, R4 ;  /* 0x0000000c0d0c7224 */ /* 0x000fca00078e0204 */
[C---:B------:R-:W-:Y:S02]  /*0ab0*/  LOP3.LUT R13, R12.reuse, 0x3, RZ, 0xc0, !PT ;  /* 0x000000030c0d7812 */ /* 0x040fe400078ec0ff */
[----:B------:R-:W-:Y:S02]  /*0ac0*/  LOP3.LUT R12, R12, 0x1, RZ, 0xc0, !PT ;  /* 0x000000010c0c7812 */ /* 0x000fe400078ec0ff */
[----:B------:R-:W-:Y:S02]  /*0ad0*/  ISETP.NE.AND P1, PT, R13, 0x1, PT ;  /* 0x000000010d00780c */ /* 0x000fe40003f25270 */
[----:B------:R-:W-:-:S11]  /*0ae0*/  ISETP.NE.U32.AND P0, PT, R12, 0x1, PT ;  /* 0x000000010c00780c */ /* 0x000fd60003f05070 */
[----:B------:R-:W-:Y:S05]  /*0af0*/  @!P1 BRA `(.L_x_6) ;  /* 0x0000000000f49947 */ /* 0x000fea0003800000 */
[----:B------:R-:W1:Y:S01]  /*0b00*/  LDC.64 R20, c[0x0][0x388] ;  /* 0x0000e200ff147b82 */ /* 0x000e620000000a00 */
[----:B------:R-:W2:Y:S01]  /*0b10*/  LDCU UR4, c[0x0][0x398] ;  /* 0x00007300ff0477ac */ /* 0x000ea20008000800 */
[----:B-1----:R-:W-:-:S05]  /*0b20*/  IMAD.WIDE.U32 R20, R11, 0x10, R20 ;  /* 0x000000100b147825 */ /* 0x002fca00078e0014 */
[----:B0-----:R-:W3:Y:S01]  /*0b30*/  LDG.E.128 R12, desc[UR6][R20.64] ;  /* 0x00000006140c7981 */ /* 0x001ee2000c1e1d00 */
[----:B------:R-:W-:Y:S01]  /*0b40*/  LEA R27, R11, R11, 0x1 ;  /* 0x0000000b0b1b7211 */ /* 0x000fe200078e08ff */
        /* <DEDUP_REMOVED lines=10> */
[----:B------:R-:W1:Y:S01]  /*0bf0*/  MUFU.RSQ R22, R25 ;  /* 0x0000001900167308 */ /* 0x000e620000001400 */
[----:B0-----:R-:W-:-:S04]  /*0c00*/  IMAD.WIDE.U32 R16, R27, 0x4, R16 ;  /* 0x000000041b107825 */ /* 0x001fc800078e0010 */
[----:B-1----:R-:W-:-:S04]  /*0c10*/  @!P1 FMUL R22, R22, 4096 ;  /* 0x4580000016169820 */ /* 0x002fc80000400000 */
        /* <DEDUP_REMOVED lines=12> */
[----:B------:R-:W2:Y:S02]  /*0ce0*/  LDG.E.128 R12, desc[UR6][R20.64+0x10] ;  /* 0x00001006140c7981 */ /* 0x000ea4000c1e1d00 */
        /* <DEDUP_REMOVED lines=9> */
[----:B0-----:R-:W0:Y:S02]  /*0d80*/  MUFU.RSQ R26, R25 ;  /* 0x00000019001a7308 */ /* 0x001e240000001400 */
        /* <DEDUP_REMOVED lines=11> */
[----:B------:R1:W-:Y:S04]  /*0e40*/  REDG.E.ADD.F32.FTZ.RN.STRONG.GPU desc[UR6][R16.64+0x10], R21 ;  /* 0x00001015100079a6 */ /* 0x0003e8000c12f306 */
[----:B------:R1:W-:Y:S01]  /*0e50*/  REDG.E.ADD.F32.FTZ.RN.STRONG.GPU desc[UR6][R16.64+0x14], R27 ;  /* 0x0000141b100079a6 */ /* 0x0003e2000c12f306 */
[----:B------:R-:W-:Y:S01]  /*0e60*/  FADD R19, R19, R22 ;  /* 0x0000001613137221 */ /* 0x000fe20000000000 */
[----:B------:R-:W-:Y:S01]  /*0e70*/  FADD R18, R18, R23 ;  /* 0x0000001712127221 */ /* 0x000fe20000000000 */
[----:B------:R-:W-:Y:S01]  /*0e80*/  FADD R7, R7, R24 ;  /* 0x0000001807077221 */ /* 0x000fe20000000000 */
[----:B------:R-:W-:Y:S01]  /*0e90*/  IADD3 R11, PT, PT, R11, 0x2, RZ ;  /* 0x000000020b0b7810 */ /* 0x000fe20007ffe0ff */
[----:B------:R-:W-:Y:S01]  /*0ea0*/  FADD R19, R19, R12 ;  /* 0x0000000c13137221 */ /* 0x000fe20000000000 */
[----:B------:R-:W-:Y:S01]  /*0eb0*/  FADD R18, R18, R13 ;  /* 0x0000000d12127221 */ /* 0x000fe20000000000 */
[----:B------:R-:W-:-:S07]  /*0ec0*/  FADD R7, R7, R14 ;  /* 0x0000000e07077221 */ /* 0x000fce0000000000 */
.L_x_6:
[----:B------:R-:W-:Y:S05]  /*0ed0*/  BSYNC.RECONVERGENT B1 ;  /* 0x0000000000017941 */ /* 0x000fea0003800200 */
.L_x_5:
[----:B------:R-:W-:Y:S05]  /*0ee0*/  @P0 BRA `(.L_x_1) ;  /* 0x0000000000840947 */ /* 0x000fea0003800000 */
[----:B01----:R-:W0:Y:S01]  /*0ef0*/  LDC.64 R14, c[0x0][0x388] ;  /* 0x0000e200ff0e7b82 */ /* 0x003e220000000a00 */
[----:B------:R-:W1:Y:S01]  /*0f00*/  LDCU UR4, c[0x0][0x398] ;  /* 0x00007300ff0477ac */ /* 0x000e620008000800 */
[----:B0-----:R-:W-:-:S06]  /*0f10*/  IMAD.WIDE.U32 R14, R11, 0x10, R14 ;  /* 0x000000100b0e7825 */ /* 0x001fcc00078e000e */
[----:B------:R-:W2:Y:S01]  /*0f20*/  LDG.E.128 R12, desc[UR6][R14.64] ;  /* 0x000000060e0c7981 */ /* 0x000ea2000c1e1d00 */
[----:B------:R-:W-:Y:S01]  /*0f30*/  LEA R11, R11, R11, 0x1 ;  /* 0x0000000b0b0b7211 */ /* 0x000fe200078e08ff */
[----:B--2---:R-:W-:Y:S01]  /*0f40*/  FADD R13, -R9, R13 ;  /* 0x0000000d090d7221 */ /* 0x004fe20000000100 */
[----:B------:R-:W-:Y:S01]  /*0f50*/  FADD R12, -R8, R12 ;  /* 0x0000000c080c7221 */ /* 0x000fe20000000100 */
[----:B------:R-:W-:Y:S02]  /*0f60*/  FADD R10, -R10, R14 ;  /* 0x0000000e0a0a7221 */ /* 0x000fe40000000100 */
[----:B------:R-:W-:-:S04]  /*0f70*/  FMUL R9, R13, R13 ;  /* 0x0000000d0d097220 */ /* 0x000fc80000400000 */
[----:B------:R-:W-:-:S04]  /*0f80*/  FFMA R9, R12, R12, R9 ;  /* 0x0000000c0c097223 */ /* 0x000fc80000000009 */
[----:B------:R-:W-:-:S04]  /*0f90*/  FFMA R9, R10, R10, R9 ;  /* 0x0000000a0a097223 */ /* 0x000fc80000000009 */
[----:B-1----:R-:W-:Y:S02]  /*0fa0*/  FADD R16, R9, UR4 ;  /* 0x0000000409107e21 */ /* 0x002fe40008000000 */
        /* <DEDUP_REMOVED lines=20> */
[----:B------:R-:W-:-:S07]  /*10f0*/  FADD R7, R7, R10 ;  /* 0x0000000a07077221 */ /* 0x000fce0000000000 */
.L_x_1:
[----:B-12---:R-:W-:Y:S05]  /*1100*/  BSYNC.RECONVERGENT B0 ;  /* 0x0000000000007941 */ /* 0x006fea0003800200 */
.L_x_0:
[----:B---3--:R-:W1:Y:S01]  /*1110*/  LDC.64 R8, c[0x0][0x380] ;  /* 0x0000e000ff087b82 */ /* 0x008e620000000a00 */
[----:B------:R-:W2:Y:S01]  /*1120*/  LDCU.64 UR8, c[0x0][0x390] ;  /* 0x00007200ff0877ac */ /* 0x000ea20008000a00 */
[-C--:B------:R-:W-:Y:S02]  /*1130*/  LEA R11, R6, R6.reuse, 0x1 ;  /* 0x00000006060b7211 */ /* 0x080fe400078e08ff */
[----:B------:R-:W-:-:S04]  /*1140*/  IADD3 R10, PT, PT, R5, R6, RZ ;  /* 0x00000006050a7210 */ /* 0x000fc80007ffe0ff */
[----:B--2---:R-:W-:Y:S01]  /*1150*/  ISETP.GE.U32.AND P0, PT, R10, UR8, PT ;  /* 0x000000080a007c0c */ /* 0x004fe2000bf06070 */
[----:B-1----:R-:W-:Y:S01]  /*1160*/  IMAD.WIDE R8, R11, 0x4, R8 ;  /* 0x000000040b087825 */ /* 0x002fe200078e0208 */
[----:B------:R-:W-:-:S04]  /*1170*/  SHF.R.S32.HI R11, RZ, 0x1f, R10 ;  /* 0x0000001fff0b7819 */ /* 0x000fc8000001140a */
[----:B------:R-:W-:Y:S01]  /*1180*/  ISETP.GE.U32.AND.EX P0, PT, R11, UR9, PT, P0 ;  /* 0x000000090b007c0c */ /* 0x000fe2000bf06100 */
[----:B------:R3:W-:Y:S04]  /*1190*/  REDG.E.ADD.F32.FTZ.RN.STRONG.GPU desc[UR6][R8.64], R19 ;  /* 0x00000013080079a6 */ /* 0x0007e8000c12f306 */
[----:B------:R3:W-:Y:S01]  /*11a0*/  REDG.E.ADD.F32.FTZ.RN.STRONG.GPU desc[UR6][R8.64+0x4], R18 ;  /* 0x00000412080079a6 */ /* 0x0007e2000c12f306 */
[----:B------:R-:W-:-:S03]  /*11b0*/  IADD3 R2, PT, PT, R2, 0x1, RZ ;  /* 0x0000000102027810 */ /* 0x000fc60007ffe0ff */
[----:B------:R3:W-:Y:S01]  /*11c0*/  REDG.E.ADD.F32.FTZ.RN.STRONG.GPU desc[UR6][R8.64+0x8], R7 ;  /* 0x00000807080079a6 */ /* 0x0007e2000c12f306 */
[----:B------:R-:W-:Y:S02]  /*11d0*/  IADD3 R0, PT, PT, R0, 0x1, RZ ;  /* 0x0000000100007810 */ /* 0x000fe40007ffe0ff */
[----:B------:R-:W-:Y:S01]  /*11e0*/  MOV R6, R10 ;  /* 0x0000000a00067202 */ /* 0x000fe20000000f00 */
[----:B------:R-:W-:Y:S06]  /*11f0*/  @!P0 BRA `(.L_x_7) ;  /* 0xffffffec00d08947 */ /* 0x000fec000383ffff */
[----:B------:R-:W-:Y:S05]  /*1200*/  EXIT ;  /* 0x000000000000794d */ /* 0x000fea0003800000 */
.L_x_8:
[----:B------:R-:W-:-:S00]  /*1210*/  BRA `(.L_x_8) ;  /* 0xfffffffc00fc7947 */ /* 0x000fc0000383ffff */
[----:B------:R-:W-:-:S00]  /*1220*/  NOP ;  /* 0x0000000000007918 */ /* 0x000fc00000000000 */
        /* <DEDUP_REMOVED lines=13> */
.L_x_9:


//--------------------- .nv.shared.reserved.0     --------------------------
	.section	.nv.shared.reserved.0,"aw",@nobits
	.weak		__nv_reservedSMEM_offset_0_alias
	.size		__nv_reservedSMEM_offset_0_alias, 0, 64
	.other		__nv_reservedSMEM_offset_0_alias,@"STO_CUDA_RESERVED_SHARED STV_DEFAULT"
__nv_reservedSMEM_offset_0_alias:
	.zero		0
	.zero		64


//--------------------- .nv.constant0._Z30ComputeNBodyGravitation_AtomicIfEvPT_S1_mS0_ --------------------------
	.section	.nv.constant0._Z30ComputeNBodyGravitation_AtomicIfEvPT_S1_mS0_,"a",@progbits
	.sectionflags	@""
	.align	4
.nv.constant0._Z30ComputeNBodyGravitation_AtomicIfEvPT_S1_mS0_:
	.zero		924


//--------------------- SYMBOLS --------------------------

	.type		.nv.reservedSmem.offset0,@object
	.size		.nv.reservedSmem.offset0,0x4
